	.headerflags	@"EF_CUDA_TEXMODE_UNIFIED EF_CUDA_64BIT_ADDRESS EF_CUDA_ACCELERATORS EF_CUDA_SM90 EF_CUDA_VIRTUAL_SM(EF_CUDA_SM90)"
	.elftype	@"ET_EXEC"


//--------------------- .nv.info                  --------------------------
	.section	.nv.info,"",@"SHT_CUDA_INFO"
	.align	4


	//----- nvinfo : EIATTR_REGCOUNT
	.align		4
        /*0000*/ 	.byte	0x04, 0x2f
        /*0002*/ 	.short	(.L_3 - .L_2)
	.align		4
.L_2:
        /*0004*/ 	.word	index@(triton_poi_fused__native_batch_norm_legit_no_training_relu_25)
        /*0008*/ 	.word	0x00000010


	//----- nvinfo : EIATTR_MIN_STACK_SIZE
	.align		4
.L_3:
        /*000c*/ 	.byte	0x04, 0x12
        /*000e*/ 	.short	(.L_5 - .L_4)
	.align		4
.L_4:
        /*0010*/ 	.word	index@(triton_poi_fused__native_batch_norm_legit_no_training_relu_25)
        /*0014*/ 	.word	0x00000000


	//----- nvinfo : EIATTR_FRAME_SIZE
	.align		4
.L_5:
        /*0018*/ 	.byte	0x04, 0x11
        /*001a*/ 	.short	(.L_7 - .L_6)
	.align		4
.L_6:
        /*001c*/ 	.word	index@(triton_poi_fused__native_batch_norm_legit_no_training_relu_25)
        /*0020*/ 	.word	0x00000000


	//----- nvinfo : EIATTR_MIN_STACK_SIZE
	.align		4
.L_7:
        /*0024*/ 	.byte	0x04, 0x12
        /*0026*/ 	.short	(.L_9 - .L_8)
	.align		4
.L_8:
        /*0028*/ 	.word	index@(triton_poi_fused__native_batch_norm_legit_no_training_relu_25)
        /*002c*/ 	.word	0x00000000
.L_9:


//--------------------- .nv.info.triton_poi_fused__native_batch_norm_legit_no_training_relu_25 --------------------------
	.section	.nv.info.triton_poi_fused__native_batch_norm_legit_no_training_relu_25,"",@"SHT_CUDA_INFO"
	.sectionflags	@""
	.align	4


	//----- nvinfo : EIATTR_CUDA_API_VERSION
	.align		4
        /*0000*/ 	.byte	0x04, 0x37
        /*0002*/ 	.short	(.L_11 - .L_10)
.L_10:
        /*0004*/ 	.word	0x0000007c


	//----- nvinfo : EIATTR_KPARAM_INFO
	.align		4
.L_11:
        /*0008*/ 	.byte	0x04, 0x17
        /*000a*/ 	.short	(.L_13 - .L_12)
.L_12:
        /*000c*/ 	.word	0x00000000
        /*0010*/ 	.short	0x0006
        /*0012*/ 	.short	0x0030
        /*0014*/ 	.byte	0x00, 0xf0, 0x11, 0x00


	//----- nvinfo : EIATTR_KPARAM_INFO
	.align		4
.L_13:
        /*0018*/ 	.byte	0x04, 0x17
        /*001a*/ 	.short	(.L_15 - .L_14)
.L_14:
        /*001c*/ 	.word	0x00000000
        /*0020*/ 	.short	0x0005
        /*0022*/ 	.short	0x0028
        /*0024*/ 	.byte	0x00, 0xf4, 0x21, 0x00


	//----- nvinfo : EIATTR_KPARAM_INFO
	.align		4
.L_15:
        /*0028*/ 	.byte	0x04, 0x17
        /*002a*/ 	.short	(.L_17 - .L_16)
.L_16:
        /*002c*/ 	.word	0x00000000
        /*0030*/ 	.short	0x0004
        /*0032*/ 	.short	0x0020
        /*0034*/ 	.byte	0x00, 0xf4, 0x21, 0x00


	//----- nvinfo : EIATTR_KPARAM_INFO
	.align		4
.L_17:
        /*0038*/ 	.byte	0x04, 0x17
        /*003a*/ 	.short	(.L_19 - .L_18)
.L_18:
        /*003c*/ 	.word	0x00000000
        /*0040*/ 	.short	0x0003
        /*0042*/ 	.short	0x0018
        /*0044*/ 	.byte	0x00, 0xf4, 0x21, 0x00


	//----- nvinfo : EIATTR_KPARAM_INFO
	.align		4
.L_19:
        /*0048*/ 	.byte	0x04, 0x17
        /*004a*/ 	.short	(.L_21 - .L_20)
.L_20:
        /*004c*/ 	.word	0x00000000
        /*0050*/ 	.short	0x0002
        /*0052*/ 	.short	0x0010
        /*0054*/ 	.byte	0x00, 0xf4, 0x21, 0x00


	//----- nvinfo : EIATTR_KPARAM_INFO
	.align		4
.L_21:
        /*0058*/ 	.byte	0x04, 0x17
        /*005a*/ 	.short	(.L_23 - .L_22)
.L_22:
        /*005c*/ 	.word	0x00000000
        /*0060*/ 	.short	0x0001
        /*0062*/ 	.short	0x0008
        /*0064*/ 	.byte	0x00, 0xf4, 0x21, 0x00


	//----- nvinfo : EIATTR_KPARAM_INFO
	.align		4
.L_23:
        /*0068*/ 	.byte	0x04, 0x17
        /*006a*/ 	.short	(.L_25 - .L_24)
.L_24:
        /*006c*/ 	.word	0x00000000
        /*0070*/ 	.short	0x0000
        /*0072*/ 	.short	0x0000
        /*0074*/ 	.byte	0x00, 0xf4, 0x21, 0x00


	//----- nvinfo : EIATTR_SPARSE_MMA_MASK
	.align		4
.L_25:
        /*0078*/ 	.byte	0x03, 0x50
        /*007a*/ 	.short	0x0000


	//----- nvinfo : EIATTR_MAXREG_COUNT
	.align		4
        /*007c*/ 	.byte	0x03, 0x1b
        /*007e*/ 	.short	0x00ff


	//----- nvinfo : EIATTR_EXIT_INSTR_OFFSETS
	.align		4
        /*0080*/ 	.byte	0x04, 0x1c
        /*0082*/ 	.short	(.L_27 - .L_26)


	//   ....[0]....
.L_26:
        /*0084*/ 	.word	0x000002d0


	//----- nvinfo : EIATTR_REQNTID
	.align		4
.L_27:
        /*0088*/ 	.byte	0x04, 0x10
        /*008a*/ 	.short	(.L_29 - .L_28)
.L_28:
        /*008c*/ 	.word	0x00000080
        /*0090*/ 	.word	0x00000001
        /*0094*/ 	.word	0x00000001


	//----- nvinfo : EIATTR_CBANK_PARAM_SIZE
	.align		4
.L_29:
        /*0098*/ 	.byte	0x03, 0x19
        /*009a*/ 	.short	0x0034


	//----- nvinfo : EIATTR_PARAM_CBANK
	.align		4
        /*009c*/ 	.byte	0x04, 0x0a
        /*009e*/ 	.short	(.L_31 - .L_30)
	.align		4
.L_30:
        /*00a0*/ 	.word	index@(.nv.constant0.triton_poi_fused__native_batch_norm_legit_no_training_relu_25)
        /*00a4*/ 	.short	0x0210
        /*00a6*/ 	.short	0x0034


	//----- nvinfo : EIATTR_SW_WAR
	.align		4
.L_31:
        /*00a8*/ 	.byte	0x04, 0x36
        /*00aa*/ 	.short	(.L_33 - .L_32)
.L_32:
        /*00ac*/ 	.word	0x00000008
.L_33:


//--------------------- .nv.callgraph             --------------------------
	.section	.nv.callgraph,"",@"SHT_CUDA_CALLGRAPH"
	.align	4
	.sectionentsize	8
	.align		4
        /*0000*/ 	.word	0x00000000
	.align		4
        /*0004*/ 	.word	0xffffffff
	.align		4
        /*0008*/ 	.word	0x00000000
	.align		4
        /*000c*/ 	.word	0xfffffffe
	.align		4
        /*0010*/ 	.word	0x00000000
	.align		4
        /*0014*/ 	.word	0xfffffffd
	.align		4
        /*0018*/ 	.word	0x00000000
	.align		4
        /*001c*/ 	.word	0xfffffffc


//--------------------- .nv.constant4             --------------------------
	.section	.nv.constant4,"a",@progbits
	.align	8
	.align		8
.nv.constant4:
        /*0000*/ 	.dword	_$_str
	.align		8
        /*0008*/ 	.dword	_$_str_$_2


//--------------------- .text.triton_poi_fused__native_batch_norm_legit_no_training_relu_25 --------------------------
	.section	.text.triton_poi_fused__native_batch_norm_legit_no_training_relu_25,"ax",@progbits
	.align	128
        .global         triton_poi_fused__native_batch_norm_legit_no_training_relu_25
        .type           triton_poi_fused__native_batch_norm_legit_no_training_relu_25,@function
        .size           triton_poi_fused__native_batch_norm_legit_no_training_relu_25,(.L_x_1 - triton_poi_fused__native_batch_norm_legit_no_training_relu_25)
        .other          triton_poi_fused__native_batch_norm_legit_no_training_relu_25,@"STO_CUDA_ENTRY STV_DEFAULT"
triton_poi_fused__native_batch_norm_legit_no_training_relu_25:
.text.triton_poi_fused__native_batch_norm_legit_no_training_relu_25:
[----:B------:R-:W-:Y:S01]  /*0000*/  LDC R1, c[0x0][0x28] ;  /* 0x00000a00ff017b82 */ /* 0x000fe20000000800 */
[----:B------:R-:W1:Y:S07]  /*0010*/  S2R R0, SR_TID.X ;  /* 0x0000000000007919 */ /* 0x000e6e0000002100 */
[----:B------:R-:W2:Y:S01]  /*0020*/  LDC.64 R6, c[0x0][0x220] ;  /* 0x00008800ff067b82 */ /* 0x000ea20000000a00 */
[----:B------:R-:W-:Y:S01]  /*0030*/  ULDC.64 UR4, c[0x0][0x208] ;  /* 0x0000820000047ab9 */ /* 0x000fe20000000a00 */
[----:B------:R-:W3:Y:S06]  /*0040*/  S2R R3, SR_CTAID.X ;  /* 0x0000000000037919 */ /* 0x000eec0000002500 */
[----:B------:R-:W4:Y:S08]  /*0050*/  LDC.64 R4, c[0x0][0x218] ;  /* 0x00008600ff047b82 */ /* 0x000f300000000a00 */
[----:B------:R-:W5:Y:S08]  /*0060*/  LDC.64 R8, c[0x0][0x228] ;  /* 0x00008a00ff087b82 */ /* 0x000f700000000a00 */
[----:B------:R-:W5:Y:S01]  /*0070*/  LDC.64 R10, c[0x0][0x230] ;  /* 0x00008c00ff0a7b82 */ /* 0x000f620000000a00 */
[----:B-1----:R-:W-:-:S02]  /*0080*/  LOP3.LUT R0, R0, 0x7f, RZ, 0xc0, !PT ;  /* 0x0000007f00007812 */ /* 0x002fc400078ec0ff */
[----:B---3--:R-:W-:Y:S02]  /*0090*/  SHF.R.S32.HI R2, RZ, 0x18, R3 ;  /* 0x00000018ff027819 */ /* 0x008fe40000011403 */
[----:B------:R-:W-:Y:S02]  /*00a0*/  LEA R0, R3, R0, 0x7 ;  /* 0x0000000003007211 */ /* 0x000fe400078e38ff */
[----:B------:R-:W-:-:S04]  /*00b0*/  SGXT R3, R2, 0x1 ;  /* 0x000000010203781a */ /* 0x000fc80000000200 */
[----:B------:R-:W-:-:S04]  /*00c0*/  LEA.HI R3, R3, R0, RZ, 0x9 ;  /* 0x0000000003037211 */ /* 0x000fc800078f48ff */
[----:B------:R-:W-:-:S04]  /*00d0*/  LOP3.LUT R3, R3, 0xfffffe00, RZ, 0xc0, !PT ;  /* 0xfffffe0003037812 */ /* 0x000fc800078ec0ff */
[----:B------:R-:W-:Y:S02]  /*00e0*/  IADD3 R13, R0, -R3, RZ ;  /* 0x80000003000d7210 */ /* 0x000fe40007ffe0ff */
[----:B------:R-:W1:Y:S03]  /*00f0*/  LDC.64 R2, c[0x0][0x210] ;  /* 0x00008400ff027b82 */ /* 0x000e660000000a00 */
[----:B--2---:R-:W-:-:S06]  /*0100*/  IMAD.WIDE R6, R13, 0x4, R6 ;  /* 0x000000040d067825 */ /* 0x004fcc00078e0206 */
[----:B------:R-:W2:Y:S01]  /*0110*/  LDG.E.EL R6, desc[UR4][R6.64] ;  /* 0x0000000406067981 */ /* 0x000ea2000c2e1900 */
[----:B----4-:R-:W-:-:S04]  /*0120*/  IMAD.WIDE R4, R13, 0x4, R4 ;  /* 0x000000040d047825 */ /* 0x010fc800078e0204 */
[C---:B-----5:R-:W-:Y:S02]  /*0130*/  IMAD.WIDE R8, R13.reuse, 0x4, R8 ;  /* 0x000000040d087825 */ /* 0x060fe400078e0208 */
[----:B------:R3:W4:Y:S02]  /*0140*/  LDG.E.EL R5, desc[UR4][R4.64] ;  /* 0x0000000404057981 */ /* 0x000724000c2e1900 */
[----:B0-----:R-:W-:Y:S02]  /*0150*/  IMAD.WIDE R10, R13, 0x4, R10 ;  /* 0x000000040d0a7825 */ /* 0x001fe400078e020a */
[----:B------:R-:W5:Y:S02]  /*0160*/  LDG.E.EL R8, desc[UR4][R8.64] ;  /* 0x0000000408087981 */ /* 0x000f64000c2e1900 */
[C---:B-1----:R-:W-:Y:S02]  /*0170*/  IMAD.WIDE R2, R0.reuse, 0x4, R2 ;  /* 0x0000000400027825 */ /* 0x042fe400078e0202 */
[----:B------:R-:W5:Y:S04]  /*0180*/  LDG.E.EL R11, desc[UR4][R10.64] ;  /* 0x000000040a0b7981 */ /* 0x000f68000c2e1900 */
[----:B------:R0:W4:Y:S01]  /*0190*/  LDG.E R12, desc[UR4][R2.64] ;  /* 0x00000004020c7981 */ /* 0x000122000c1e1900 */
[----:B---3--:R-:W-:Y:S01]  /*01a0*/  HFMA2.MMA R4, -RZ, RZ, 1.625, 0 ;  /* 0x3e800000ff047435 */ /* 0x008fe200000001ff */
[----:B0-----:R-:W0:Y:S02]  /*01b0*/  LDC.64 R2, c[0x0][0x238] ;  /* 0x00008e00ff027b82 */ /* 0x001e240000000a00 */
[----:B0-----:R-:W-:-:S04]  /*01c0*/  IMAD.WIDE R2, R0, 0x4, R2 ;  /* 0x0000000400027825 */ /* 0x001fc800078e0202 */
[----:B--2---:R-:W-:-:S04]  /*01d0*/  FADD R6, R6, 9.9999997473787516356e-06 ;  /* 0x3727c5ac06067421 */ /* 0x004fc80000000000 */
[----:B------:R-:W0:Y:S02]  /*01e0*/  MUFU.SQRT R7, R6 ;  /* 0x0000000600077308 */ /* 0x000e240000002000 */
[C---:B0-----:R-:W-:Y:S02]  /*01f0*/  FSETP.GT.AND P0, PT, R7.reuse, 8.50705917302346158658e+37, PT ;  /* 0x7e8000000700780b */ /* 0x041fe40003f04000 */
[----:B------:R-:W-:-:S11]  /*0200*/  FSETP.GEU.AND P1, PT, R7, 1.175494350822287508e-38, PT ;  /* 0x008000000700780b */ /* 0x000fd60003f2e000 */
[----:B------:R-:W-:-:S04]  /*0210*/  @P0 FMUL R7, R7, 0.25 ;  /* 0x3e80000007070820 */ /* 0x000fc80000400000 */
[----:B------:R-:W-:-:S06]  /*0220*/  @!P1 FMUL R7, R7, 16777216 ;  /* 0x4b80000007079820 */ /* 0x000fcc0000400000 */
[----:B------:R-:W0:Y:S01]  /*0230*/  MUFU.RCP R7, R7 ;  /* 0x0000000700077308 */ /* 0x000e220000001000 */
[----:B------:R-:W-:Y:S01]  /*0240*/  FSEL R4, R4, 1, P0 ;  /* 0x3f80000004047808 */ /* 0x000fe20000000000 */
[----:B----4-:R-:W-:-:S04]  /*0250*/  FADD R5, R12, -R5 ;  /* 0x800000050c057221 */ /* 0x010fc80000000000 */
[----:B------:R-:W-:-:S04]  /*0260*/  @!P1 FMUL R4, R4, 16777216 ;  /* 0x4b80000004049820 */ /* 0x000fc80000400000 */
[----:B0-----:R-:W-:-:S04]  /*0270*/  FMUL R4, R7, R4 ;  /* 0x0000000407047220 */ /* 0x001fc80000400000 */
[----:B------:R-:W-:-:S04]  /*0280*/  FMUL R4, R5, R4 ;  /* 0x0000000405047220 */ /* 0x000fc80000400000 */
[----:B-----5:R-:W-:-:S05]  /*0290*/  FFMA R4, R8, R4, R11 ;  /* 0x0000000408047223 */ /* 0x020fca000000000b */
[----:B------:R-:W-:-:S04]  /*02a0*/  FSETP.GEU.AND P0, PT, R4, RZ, PT ;  /* 0x000000ff0400720b */ /* 0x000fc80003f0e000 */
[----:B------:R-:W-:-:S05]  /*02b0*/  FSEL R5, R4, RZ, P0 ;  /* 0x000000ff04057208 */ /* 0x000fca0000000000 */
[----:B------:R-:W-:Y:S01]  /*02c0*/  STG.E desc[UR4][R2.64], R5 ;  /* 0x0000000502007986 */ /* 0x000fe2000c101904 */
[----:B------:R-:W-:Y:S05]  /*02d0*/  EXIT ;  /* 0x000000000000794d */ /* 0x000fea0003800000 */
.L_x_0:
[----:B------:R-:W-:-:S00]  /*02e0*/  BRA `(.L_x_0) ;  /* 0xfffffffc00fc7947 */ /* 0x000fc0000383ffff */
[----:B------:R-:W-:-:S00]  /*02f0*/  NOP ;  /* 0x0000000000007918 */ /* 0x000fc00000000000 */
        /* <DEDUP_REMOVED lines=8> */
.L_x_1:


//--------------------- .nv.global.init           --------------------------
	.section	.nv.global.init,"aw",@progbits
.nv.global.init:
	.type		_$_str,@object
	.size		_$_str,(_$_str_$_2 - _$_str)
_$_str:
        /*0000*/ 	.byte	0x5f, 0x5f, 0x43, 0x55, 0x44, 0x41, 0x5f, 0x46, 0x54, 0x5a, 0x00
	.type		_$_str_$_2,@object
	.size		_$_str_$_2,(.L_1 - _$_str_$_2)
_$_str_$_2:
        /*000b*/ 	.byte	0x5f, 0x5f, 0x43, 0x55, 0x44, 0x41, 0x5f, 0x50, 0x52, 0x45, 0x43, 0x5f, 0x53, 0x51, 0x52, 0x54
        /*001b*/ 	.byte	0x00
.L_1:


//--------------------- .nv.constant0.triton_poi_fused__native_batch_norm_legit_no_training_relu_25 --------------------------
	.section	.nv.constant0.triton_poi_fused__native_batch_norm_legit_no_training_relu_25,"a",@progbits
	.sectionflags	@""
	.align	4
.nv.constant0.triton_poi_fused__native_batch_norm_legit_no_training_relu_25:
	.zero		580
